//
// Generated by NVIDIA NVVM Compiler
//
// Compiler Build ID: CL-36424714
// Cuda compilation tools, release 13.0, V13.0.88
// Based on NVVM 20.0.0
//

.version 9.0
.target sm_100
.address_size 64

	// .globl	_Z10addvec_gpuPKfS0_Pfi

.visible .entry _Z10addvec_gpuPKfS0_Pfi(
	.param .u64 .ptr .align 1 _Z10addvec_gpuPKfS0_Pfi_param_0,
	.param .u64 .ptr .align 1 _Z10addvec_gpuPKfS0_Pfi_param_1,
	.param .u64 .ptr .align 1 _Z10addvec_gpuPKfS0_Pfi_param_2,
	.param .u32 _Z10addvec_gpuPKfS0_Pfi_param_3
)
{
	.reg .pred 	%p<2>;
	.reg .b32 	%r<6>;
	.reg .b32 	%f<4>;
	.reg .b64 	%rd<11>;

	ld.param.u64 	%rd1, [_Z10addvec_gpuPKfS0_Pfi_param_0];
	ld.param.u64 	%rd2, [_Z10addvec_gpuPKfS0_Pfi_param_1];
	ld.param.u64 	%rd3, [_Z10addvec_gpuPKfS0_Pfi_param_2];
	ld.param.u32 	%r2, [_Z10addvec_gpuPKfS0_Pfi_param_3];
	mov.u32 	%r3, %tid.x;
	mov.u32 	%r4, %ctaid.x;
	mov.u32 	%r5, %ntid.x;
	mad.lo.s32 	%r1, %r4, %r5, %r3;
	setp.ge.s32 	%p1, %r1, %r2;
	@%p1 bra 	$L__BB0_2;
	cvta.to.global.u64 	%rd4, %rd1;
	cvta.to.global.u64 	%rd5, %rd2;
	cvta.to.global.u64 	%rd6, %rd3;
	mul.wide.s32 	%rd7, %r1, 4;
	add.s64 	%rd8, %rd4, %rd7;
	ld.global.f32 	%f1, [%rd8];
	add.s64 	%rd9, %rd5, %rd7;
	ld.global.f32 	%f2, [%rd9];
	add.f32 	%f3, %f1, %f2;
	add.s64 	%rd10, %rd6, %rd7;
	st.global.f32 	[%rd10], %f3;
$L__BB0_2:
	ret;

}


// ===== COMPILED SASS (sm_100) =====

	.target	sm_100

	.elftype	@"ET_EXEC"


//--------------------- .note.nv.tkinfo           --------------------------
	.section	.note.nv.tkinfo,"",@"SHT_NOTE"
	.sectionflags	@"SHF_NOTE_NV_TKINFO"
	.tkinfo
        /*0018*/ 	.word	0x00000002
        /*0030*/ 	.string	""
        /*0030*/ 	.string	"ptxas"
        /*0030*/ 	.string	"Cuda compilation tools, release 13.0, V13.0.88"
        /*0030*/ 	.string	"Build cuda_13.0.r13.0/compiler.36424714_0"
        /*0030*/ 	.string	"-arch sm_100 -m 64 "



//--------------------- .note.nv.cuinfo           --------------------------
	.section	.note.nv.cuinfo,"",@"SHT_NOTE"
	.sectionflags	@"SHF_NOTE_NV_CUINFO"
        /*0018*/ 	.short	0x0002
        /*001a*/ 	.short	0x0064
        /*001c*/ 	.short	0x0082
	.zero		2


//--------------------- .nv.info                  --------------------------
	.section	.nv.info,"",@"SHT_CUDA_INFO"
	.align	4


	//----- nvinfo : EIATTR_REGCOUNT
	.align		4
        /*0000*/ 	.byte	0x04, 0x2f
        /*0002*/ 	.short	(.L_1 - .L_0)
	.align		4
.L_0:
        /*0004*/ 	.word	index@(_Z10addvec_gpuPKfS0_Pfi)
        /*0008*/ 	.word	0x0000000c


	//----- nvinfo : EIATTR_FRAME_SIZE
	.align		4
.L_1:
        /*000c*/ 	.byte	0x04, 0x11
        /*000e*/ 	.short	(.L_3 - .L_2)
	.align		4
.L_2:
        /*0010*/ 	.word	index@(_Z10addvec_gpuPKfS0_Pfi)
        /*0014*/ 	.word	0x00000000


	//----- nvinfo : EIATTR_MIN_STACK_SIZE
	.align		4
.L_3:
        /*0018*/ 	.byte	0x04, 0x12
        /*001a*/ 	.short	(.L_5 - .L_4)
	.align		4
.L_4:
        /*001c*/ 	.word	index@(_Z10addvec_gpuPKfS0_Pfi)
        /*0020*/ 	.word	0x00000000
.L_5:


//--------------------- .nv.compat                --------------------------
	.section	.nv.compat,"",@"SHT_CUDA_COMPAT_INFO"
	.align	4
        /*0000*/ 	.byte	0x02, 0x09, 0x00, 0x00, 0x02, 0x02, 0x01, 0x00, 0x02, 0x05, 0x05, 0x00, 0x03, 0x07, 0x01, 0x01
        /*0010*/ 	.byte	0x02, 0x03, 0x00, 0x00, 0x02, 0x06, 0x01, 0x00, 0x04, 0x0b, 0x08, 0x00, 0x09, 0x00, 0x00, 0x00
        /*0020*/ 	.byte	0x00, 0x00, 0x00, 0x00


//--------------------- .nv.info._Z10addvec_gpuPKfS0_Pfi --------------------------
	.section	.nv.info._Z10addvec_gpuPKfS0_Pfi,"",@"SHT_CUDA_INFO"
	.sectionflags	@""
	.align	4


	//----- nvinfo : EIATTR_CUDA_API_VERSION
	.align		4
        /*0000*/ 	.byte	0x04, 0x37
        /*0002*/ 	.short	(.L_7 - .L_6)
.L_6:
        /*0004*/ 	.word	0x00000082


	//----- nvinfo : EIATTR_KPARAM_INFO
	.align		4
.L_7:
        /*0008*/ 	.byte	0x04, 0x17
        /*000a*/ 	.short	(.L_9 - .L_8)
.L_8:
        /*000c*/ 	.word	0x00000000
        /*0010*/ 	.short	0x0003
        /*0012*/ 	.short	0x0018
        /*0014*/ 	.byte	0x00, 0xf0, 0x11, 0x00


	//----- nvinfo : EIATTR_KPARAM_INFO
	.align		4
.L_9:
        /*0018*/ 	.byte	0x04, 0x17
        /*001a*/ 	.short	(.L_11 - .L_10)
.L_10:
        /*001c*/ 	.word	0x00000000
        /*0020*/ 	.short	0x0002
        /*0022*/ 	.short	0x0010
        /*0024*/ 	.byte	0x00, 0xf5, 0x21, 0x00


	//----- nvinfo : EIATTR_KPARAM_INFO
	.align		4
.L_11:
        /*0028*/ 	.byte	0x04, 0x17
        /*002a*/ 	.short	(.L_13 - .L_12)
.L_12:
        /*002c*/ 	.word	0x00000000
        /*0030*/ 	.short	0x0001
        /*0032*/ 	.short	0x0008
        /*0034*/ 	.byte	0x00, 0xf5, 0x21, 0x00


	//----- nvinfo : EIATTR_KPARAM_INFO
	.align		4
.L_13:
        /*0038*/ 	.byte	0x04, 0x17
        /*003a*/ 	.short	(.L_15 - .L_14)
.L_14:
        /*003c*/ 	.word	0x00000000
        /*0040*/ 	.short	0x0000
        /*0042*/ 	.short	0x0000
        /*0044*/ 	.byte	0x00, 0xf5, 0x21, 0x00


	//----- nvinfo : EIATTR_SPARSE_MMA_MASK
	.align		4
.L_15:
        /*0048*/ 	.byte	0x03, 0x50
        /*004a*/ 	.short	0x0000


	//----- nvinfo : EIATTR_MAXREG_COUNT
	.align		4
        /*004c*/ 	.byte	0x03, 0x1b
        /*004e*/ 	.short	0x00ff


	//----- nvinfo : EIATTR_MERCURY_ISA_VERSION
	.align		4
        /*0050*/ 	.byte	0x03, 0x5f
        /*0052*/ 	.short	0x0101


	//----- nvinfo : EIATTR_VRC_CTA_INIT_COUNT
	.align		4
        /*0054*/ 	.byte	0x02, 0x4a
	.zero		1
	.zero		1


	//----- nvinfo : EIATTR_EXIT_INSTR_OFFSETS
	.align		4
        /*0058*/ 	.byte	0x04, 0x1c
        /*005a*/ 	.short	(.L_17 - .L_16)


	//   ....[0]....
.L_16:
        /*005c*/ 	.word	0x00000070


	//   ....[1]....
        /*0060*/ 	.word	0x00000130


	//----- nvinfo : EIATTR_CBANK_PARAM_SIZE
	.align		4
.L_17:
        /*0064*/ 	.byte	0x03, 0x19
        /*0066*/ 	.short	0x001c


	//----- nvinfo : EIATTR_PARAM_CBANK
	.align		4
        /*0068*/ 	.byte	0x04, 0x0a
        /*006a*/ 	.short	(.L_19 - .L_18)
	.align		4
.L_18:
        /*006c*/ 	.word	index@(.nv.constant0._Z10addvec_gpuPKfS0_Pfi)
        /*0070*/ 	.short	0x0380
        /*0072*/ 	.short	0x001c


	//----- nvinfo : EIATTR_SW_WAR
	.align		4
.L_19:
        /*0074*/ 	.byte	0x04, 0x36
        /*0076*/ 	.short	(.L_21 - .L_20)
.L_20:
        /*0078*/ 	.word	0x00000008
.L_21:


//--------------------- .nv.callgraph             --------------------------
	.section	.nv.callgraph,"",@"SHT_CUDA_CALLGRAPH"
	.align	4
	.sectionentsize	8
	.align		4
        /*0000*/ 	.word	0x00000000
	.align		4
        /*0004*/ 	.word	0xffffffff
	.align		4
        /*0008*/ 	.word	0x00000000
	.align		4
        /*000c*/ 	.word	0xfffffffe
	.align		4
        /*0010*/ 	.word	0x00000000
	.align		4
        /*0014*/ 	.word	0xfffffffd
	.align		4
        /*0018*/ 	.word	0x00000000
	.align		4
        /*001c*/ 	.word	0xfffffffc


//--------------------- .text._Z10addvec_gpuPKfS0_Pfi --------------------------
	.section	.text._Z10addvec_gpuPKfS0_Pfi,"ax",@progbits
	.align	128
        .global         _Z10addvec_gpuPKfS0_Pfi
        .type           _Z10addvec_gpuPKfS0_Pfi,@function
        .size           _Z10addvec_gpuPKfS0_Pfi,(.L_x_1 - _Z10addvec_gpuPKfS0_Pfi)
        .other          _Z10addvec_gpuPKfS0_Pfi,@"STO_CUDA_ENTRY STV_DEFAULT"
_Z10addvec_gpuPKfS0_Pfi:
.text._Z10addvec_gpuPKfS0_Pfi:
[----:B------:R-:W-:Y:S01]  /*0000*/  LDC R1, c[0x0][0x37c] ;  /* 0x0000df00ff017b82 */ /* 0x000fe20000000800 */
[----:B------:R-:W0:Y:S07]  /*0010*/  S2R R9, SR_TID.X ;  /* 0x0000000000097919 */ /* 0x000e2e0000002100 */
[----:B------:R-:W0:Y:S01]  /*0020*/  S2UR UR4, SR_CTAID.X ;  /* 0x00000000000479c3 */ /* 0x000e220000002500 */
[----:B------:R-:W1:Y:S07]  /*0030*/  LDCU UR5, c[0x0][0x398] ;  /* 0x00007300ff0577ac */ /* 0x000e6e0008000800 */
[----:B------:R-:W0:Y:S02]  /*0040*/  LDC R0, c[0x0][0x360] ;  /* 0x0000d800ff007b82 */ /* 0x000e240000000800 */
[----:B0-----:R-:W-:-:S05]  /*0050*/  IMAD R9, R0, UR4, R9 ;  /* 0x0000000400097c24 */ /* 0x001fca000f8e0209 */
[----:B-1----:R-:W-:-:S13]  /*0060*/  ISETP.GE.AND P0, PT, R9, UR5, PT ;  /* 0x0000000509007c0c */ /* 0x002fda000bf06270 */
[----:B------:R-:W-:Y:S05]  /*0070*/  @P0 EXIT ;  /* 0x000000000000094d */ /* 0x000fea0003800000 */
[----:B------:R-:W0:Y:S01]  /*0080*/  LDC.64 R2, c[0x0][0x380] ;  /* 0x0000e000ff027b82 */ /* 0x000e220000000a00 */
[----:B------:R-:W1:Y:S07]  /*0090*/  LDCU.64 UR4, c[0x0][0x358] ;  /* 0x00006b00ff0477ac */ /* 0x000e6e0008000a00 */
[----:B------:R-:W2:Y:S08]  /*00a0*/  LDC.64 R4, c[0x0][0x388] ;  /* 0x0000e200ff047b82 */ /* 0x000eb00000000a00 */
[----:B------:R-:W3:Y:S01]  /*00b0*/  LDC.64 R6, c[0x0][0x390] ;  /* 0x0000e400ff067b82 */ /* 0x000ee20000000a00 */
[----:B0-----:R-:W-:-:S06]  /*00c0*/  IMAD.WIDE R2, R9, 0x4, R2 ;  /* 0x0000000409027825 */ /* 0x001fcc00078e0202 */
[----:B-1----:R-:W4:Y:S01]  /*00d0*/  LDG.E R2, desc[UR4][R2.64] ;  /* 0x0000000402027981 */ /* 0x002f22000c1e1900 */
[----:B--2---:R-:W-:-:S06]  /*00e0*/  IMAD.WIDE R4, R9, 0x4, R4 ;  /* 0x0000000409047825 */ /* 0x004fcc00078e0204 */
[----:B------:R-:W4:Y:S01]  /*00f0*/  LDG.E R5, desc[UR4][R4.64] ;  /* 0x0000000404057981 */ /* 0x000f22000c1e1900 */
[----:B---3--:R-:W-:-:S04]  /*0100*/  IMAD.WIDE R6, R9, 0x4, R6 ;  /* 0x0000000409067825 */ /* 0x008fc800078e0206 */
[----:B----4-:R-:W-:-:S05]  /*0110*/  FADD R9, R2, R5 ;  /* 0x0000000502097221 */ /* 0x010fca0000000000 */
[----:B------:R-:W-:Y:S01]  /*0120*/  STG.E desc[UR4][R6.64], R9 ;  /* 0x0000000906007986 */ /* 0x000fe2000c101904 */
[----:B------:R-:W-:Y:S05]  /*0130*/  EXIT ;  /* 0x000000000000794d */ /* 0x000fea0003800000 */
.L_x_0:
[----:B------:R-:W-:-:S00]  /*0140*/  BRA `(.L_x_0) ;  /* 0xfffffffc00fc7947 */ /* 0x000fc0000383ffff */
[----:B------:R-:W-:-:S00]  /*0150*/  NOP ;  /* 0x0000000000007918 */ /* 0x000fc00000000000 */
        /* <DEDUP_REMOVED lines=10> */
.L_x_1:


//--------------------- .nv.shared.reserved.0     --------------------------
	.section	.nv.shared.reserved.0,"aw",@nobits
	.weak		__nv_reservedSMEM_offset_0_alias
	.size		__nv_reservedSMEM_offset_0_alias, 0, 64
	.other		__nv_reservedSMEM_offset_0_alias,@"STO_CUDA_RESERVED_SHARED STV_DEFAULT"
__nv_reservedSMEM_offset_0_alias:
	.zero		0
	.zero		64


//--------------------- .nv.constant0._Z10addvec_gpuPKfS0_Pfi --------------------------
	.section	.nv.constant0._Z10addvec_gpuPKfS0_Pfi,"a",@progbits
	.sectionflags	@""
	.align	4
.nv.constant0._Z10addvec_gpuPKfS0_Pfi:
	.zero		924


//--------------------- SYMBOLS --------------------------

	.type		.nv.reservedSmem.offset0,@object
	.size		.nv.reservedSmem.offset0,0x4
